//
// Generated by NVIDIA NVVM Compiler
//
// Compiler Build ID: CL-36424714
// Cuda compilation tools, release 13.0, V13.0.88
// Based on NVVM 20.0.0
//

.version 9.0
.target sm_100
.address_size 64

	// .globl	_Z3addPKfS0_PfS1_S1_S1_

.visible .entry _Z3addPKfS0_PfS1_S1_S1_(
	.param .u64 .ptr .align 1 _Z3addPKfS0_PfS1_S1_S1__param_0,
	.param .u64 .ptr .align 1 _Z3addPKfS0_PfS1_S1_S1__param_1,
	.param .u64 .ptr .align 1 _Z3addPKfS0_PfS1_S1_S1__param_2,
	.param .u64 .ptr .align 1 _Z3addPKfS0_PfS1_S1_S1__param_3,
	.param .u64 .ptr .align 1 _Z3addPKfS0_PfS1_S1_S1__param_4,
	.param .u64 .ptr .align 1 _Z3addPKfS0_PfS1_S1_S1__param_5
)
{
	.reg .b32 	%r<2>;
	.reg .b32 	%f<13>;
	.reg .b64 	%rd<20>;

	ld.param.u64 	%rd1, [_Z3addPKfS0_PfS1_S1_S1__param_0];
	ld.param.u64 	%rd2, [_Z3addPKfS0_PfS1_S1_S1__param_1];
	ld.param.u64 	%rd3, [_Z3addPKfS0_PfS1_S1_S1__param_2];
	ld.param.u64 	%rd4, [_Z3addPKfS0_PfS1_S1_S1__param_3];
	ld.param.u64 	%rd5, [_Z3addPKfS0_PfS1_S1_S1__param_4];
	ld.param.u64 	%rd6, [_Z3addPKfS0_PfS1_S1_S1__param_5];
	cvta.to.global.u64 	%rd7, %rd6;
	cvta.to.global.u64 	%rd8, %rd5;
	cvta.to.global.u64 	%rd9, %rd4;
	cvta.to.global.u64 	%rd10, %rd3;
	cvta.to.global.u64 	%rd11, %rd2;
	cvta.to.global.u64 	%rd12, %rd1;
	mov.u32 	%r1, %tid.x;
	mul.wide.u32 	%rd13, %r1, 4;
	add.s64 	%rd14, %rd12, %rd13;
	ld.global.f32 	%f1, [%rd14];
	add.s64 	%rd15, %rd11, %rd13;
	ld.global.f32 	%f2, [%rd15];
	add.rn.f32 	%f3, %f1, %f2;
	add.s64 	%rd16, %rd10, %rd13;
	st.global.f32 	[%rd16], %f3;
	ld.global.f32 	%f4, [%rd14];
	ld.global.f32 	%f5, [%rd15];
	add.rp.f32 	%f6, %f4, %f5;
	add.s64 	%rd17, %rd9, %rd13;
	st.global.f32 	[%rd17], %f6;
	ld.global.f32 	%f7, [%rd14];
	ld.global.f32 	%f8, [%rd15];
	add.rm.f32 	%f9, %f7, %f8;
	add.s64 	%rd18, %rd8, %rd13;
	st.global.f32 	[%rd18], %f9;
	ld.global.f32 	%f10, [%rd14];
	ld.global.f32 	%f11, [%rd15];
	add.rz.f32 	%f12, %f10, %f11;
	add.s64 	%rd19, %rd7, %rd13;
	st.global.f32 	[%rd19], %f12;
	ret;

}


// ===== COMPILED SASS (sm_100) =====

	.target	sm_100

	.elftype	@"ET_EXEC"


//--------------------- .note.nv.tkinfo           --------------------------
	.section	.note.nv.tkinfo,"",@"SHT_NOTE"
	.sectionflags	@"SHF_NOTE_NV_TKINFO"
	.tkinfo
        /*0018*/ 	.word	0x00000002
        /*0030*/ 	.string	""
        /*0030*/ 	.string	"ptxas"
        /*0030*/ 	.string	"Cuda compilation tools, release 13.0, V13.0.88"
        /*0030*/ 	.string	"Build cuda_13.0.r13.0/compiler.36424714_0"
        /*0030*/ 	.string	"-arch sm_100 -m 64 "



//--------------------- .note.nv.cuinfo           --------------------------
	.section	.note.nv.cuinfo,"",@"SHT_NOTE"
	.sectionflags	@"SHF_NOTE_NV_CUINFO"
        /*0018*/ 	.short	0x0002
        /*001a*/ 	.short	0x0064
        /*001c*/ 	.short	0x0082
	.zero		2


//--------------------- .nv.info                  --------------------------
	.section	.nv.info,"",@"SHT_CUDA_INFO"
	.align	4


	//----- nvinfo : EIATTR_REGCOUNT
	.align		4
        /*0000*/ 	.byte	0x04, 0x2f
        /*0002*/ 	.short	(.L_1 - .L_0)
	.align		4
.L_0:
        /*0004*/ 	.word	index@(_Z3addPKfS0_PfS1_S1_S1_)
        /*0008*/ 	.word	0x00000014


	//----- nvinfo : EIATTR_FRAME_SIZE
	.align		4
.L_1:
        /*000c*/ 	.byte	0x04, 0x11
        /*000e*/ 	.short	(.L_3 - .L_2)
	.align		4
.L_2:
        /*0010*/ 	.word	index@(_Z3addPKfS0_PfS1_S1_S1_)
        /*0014*/ 	.word	0x00000000


	//----- nvinfo : EIATTR_MIN_STACK_SIZE
	.align		4
.L_3:
        /*0018*/ 	.byte	0x04, 0x12
        /*001a*/ 	.short	(.L_5 - .L_4)
	.align		4
.L_4:
        /*001c*/ 	.word	index@(_Z3addPKfS0_PfS1_S1_S1_)
        /*0020*/ 	.word	0x00000000
.L_5:


//--------------------- .nv.compat                --------------------------
	.section	.nv.compat,"",@"SHT_CUDA_COMPAT_INFO"
	.align	4
        /*0000*/ 	.byte	0x02, 0x09, 0x00, 0x00, 0x02, 0x02, 0x01, 0x00, 0x02, 0x05, 0x05, 0x00, 0x03, 0x07, 0x01, 0x01
        /*0010*/ 	.byte	0x02, 0x03, 0x00, 0x00, 0x02, 0x06, 0x01, 0x00, 0x04, 0x0b, 0x08, 0x00, 0x09, 0x00, 0x00, 0x00
        /*0020*/ 	.byte	0x00, 0x00, 0x00, 0x00


//--------------------- .nv.info._Z3addPKfS0_PfS1_S1_S1_ --------------------------
	.section	.nv.info._Z3addPKfS0_PfS1_S1_S1_,"",@"SHT_CUDA_INFO"
	.sectionflags	@""
	.align	4


	//----- nvinfo : EIATTR_CUDA_API_VERSION
	.align		4
        /*0000*/ 	.byte	0x04, 0x37
        /*0002*/ 	.short	(.L_7 - .L_6)
.L_6:
        /*0004*/ 	.word	0x00000082


	//----- nvinfo : EIATTR_KPARAM_INFO
	.align		4
.L_7:
        /*0008*/ 	.byte	0x04, 0x17
        /*000a*/ 	.short	(.L_9 - .L_8)
.L_8:
        /*000c*/ 	.word	0x00000000
        /*0010*/ 	.short	0x0005
        /*0012*/ 	.short	0x0028
        /*0014*/ 	.byte	0x00, 0xf5, 0x21, 0x00


	//----- nvinfo : EIATTR_KPARAM_INFO
	.align		4
.L_9:
        /*0018*/ 	.byte	0x04, 0x17
        /*001a*/ 	.short	(.L_11 - .L_10)
.L_10:
        /*001c*/ 	.word	0x00000000
        /*0020*/ 	.short	0x0004
        /*0022*/ 	.short	0x0020
        /*0024*/ 	.byte	0x00, 0xf5, 0x21, 0x00


	//----- nvinfo : EIATTR_KPARAM_INFO
	.align		4
.L_11:
        /*0028*/ 	.byte	0x04, 0x17
        /*002a*/ 	.short	(.L_13 - .L_12)
.L_12:
        /*002c*/ 	.word	0x00000000
        /*0030*/ 	.short	0x0003
        /*0032*/ 	.short	0x0018
        /*0034*/ 	.byte	0x00, 0xf5, 0x21, 0x00


	//----- nvinfo : EIATTR_KPARAM_INFO
	.align		4
.L_13:
        /*0038*/ 	.byte	0x04, 0x17
        /*003a*/ 	.short	(.L_15 - .L_14)
.L_14:
        /*003c*/ 	.word	0x00000000
        /*0040*/ 	.short	0x0002
        /*0042*/ 	.short	0x0010
        /*0044*/ 	.byte	0x00, 0xf5, 0x21, 0x00


	//----- nvinfo : EIATTR_KPARAM_INFO
	.align		4
.L_15:
        /*0048*/ 	.byte	0x04, 0x17
        /*004a*/ 	.short	(.L_17 - .L_16)
.L_16:
        /*004c*/ 	.word	0x00000000
        /*0050*/ 	.short	0x0001
        /*0052*/ 	.short	0x0008
        /*0054*/ 	.byte	0x00, 0xf5, 0x21, 0x00


	//----- nvinfo : EIATTR_KPARAM_INFO
	.align		4
.L_17:
        /*0058*/ 	.byte	0x04, 0x17
        /*005a*/ 	.short	(.L_19 - .L_18)
.L_18:
        /*005c*/ 	.word	0x00000000
        /*0060*/ 	.short	0x0000
        /*0062*/ 	.short	0x0000
        /*0064*/ 	.byte	0x00, 0xf5, 0x21, 0x00


	//----- nvinfo : EIATTR_SPARSE_MMA_MASK
	.align		4
.L_19:
        /*0068*/ 	.byte	0x03, 0x50
        /*006a*/ 	.short	0x0000


	//----- nvinfo : EIATTR_MAXREG_COUNT
	.align		4
        /*006c*/ 	.byte	0x03, 0x1b
        /*006e*/ 	.short	0x00ff


	//----- nvinfo : EIATTR_MERCURY_ISA_VERSION
	.align		4
        /*0070*/ 	.byte	0x03, 0x5f
        /*0072*/ 	.short	0x0101


	//----- nvinfo : EIATTR_VRC_CTA_INIT_COUNT
	.align		4
        /*0074*/ 	.byte	0x02, 0x4a
	.zero		1
	.zero		1


	//----- nvinfo : EIATTR_EXIT_INSTR_OFFSETS
	.align		4
        /*0078*/ 	.byte	0x04, 0x1c
        /*007a*/ 	.short	(.L_21 - .L_20)


	//   ....[0]....
.L_20:
        /*007c*/ 	.word	0x000001f0


	//----- nvinfo : EIATTR_CBANK_PARAM_SIZE
	.align		4
.L_21:
        /*0080*/ 	.byte	0x03, 0x19
        /*0082*/ 	.short	0x0030


	//----- nvinfo : EIATTR_PARAM_CBANK
	.align		4
        /*0084*/ 	.byte	0x04, 0x0a
        /*0086*/ 	.short	(.L_23 - .L_22)
	.align		4
.L_22:
        /*0088*/ 	.word	index@(.nv.constant0._Z3addPKfS0_PfS1_S1_S1_)
        /*008c*/ 	.short	0x0380
        /*008e*/ 	.short	0x0030


	//----- nvinfo : EIATTR_SW_WAR
	.align		4
.L_23:
        /*0090*/ 	.byte	0x04, 0x36
        /*0092*/ 	.short	(.L_25 - .L_24)
.L_24:
        /*0094*/ 	.word	0x00000008
.L_25:


//--------------------- .nv.callgraph             --------------------------
	.section	.nv.callgraph,"",@"SHT_CUDA_CALLGRAPH"
	.align	4
	.sectionentsize	8
	.align		4
        /*0000*/ 	.word	0x00000000
	.align		4
        /*0004*/ 	.word	0xffffffff
	.align		4
        /*0008*/ 	.word	0x00000000
	.align		4
        /*000c*/ 	.word	0xfffffffe
	.align		4
        /*0010*/ 	.word	0x00000000
	.align		4
        /*0014*/ 	.word	0xfffffffd
	.align		4
        /*0018*/ 	.word	0x00000000
	.align		4
        /*001c*/ 	.word	0xfffffffc


//--------------------- .text._Z3addPKfS0_PfS1_S1_S1_ --------------------------
	.section	.text._Z3addPKfS0_PfS1_S1_S1_,"ax",@progbits
	.align	128
        .global         _Z3addPKfS0_PfS1_S1_S1_
        .type           _Z3addPKfS0_PfS1_S1_S1_,@function
        .size           _Z3addPKfS0_PfS1_S1_S1_,(.L_x_1 - _Z3addPKfS0_PfS1_S1_S1_)
        .other          _Z3addPKfS0_PfS1_S1_S1_,@"STO_CUDA_ENTRY STV_DEFAULT"
_Z3addPKfS0_PfS1_S1_S1_:
.text._Z3addPKfS0_PfS1_S1_S1_:
[----:B------:R-:W-:Y:S01]  /*0000*/  LDC R1, c[0x0][0x37c] ;  /* 0x0000df00ff017b82 */ /* 0x000fe20000000800 */
[----:B------:R-:W0:Y:S07]  /*0010*/  S2R R0, SR_TID.X ;  /* 0x0000000000007919 */ /* 0x000e2e0000002100 */
[----:B------:R-:W0:Y:S01]  /*0020*/  LDC.64 R2, c[0x0][0x380] ;  /* 0x0000e000ff027b82 */ /* 0x000e220000000a00 */
[----:B------:R-:W1:Y:S07]  /*0030*/  LDCU.64 UR4, c[0x0][0x358] ;  /* 0x00006b00ff0477ac */ /* 0x000e6e0008000a00 */
[----:B------:R-:W2:Y:S08]  /*0040*/  LDC.64 R4, c[0x0][0x388] ;  /* 0x0000e200ff047b82 */ /* 0x000eb00000000a00 */
[----:B------:R-:W3:Y:S01]  /*0050*/  LDC.64 R6, c[0x0][0x390] ;  /* 0x0000e400ff067b82 */ /* 0x000ee20000000a00 */
[----:B0-----:R-:W-:-:S04]  /*0060*/  IMAD.WIDE.U32 R2, R0, 0x4, R2 ;  /* 0x0000000400027825 */ /* 0x001fc800078e0002 */
[C---:B--2---:R-:W-:Y:S01]  /*0070*/  IMAD.WIDE.U32 R4, R0.reuse, 0x4, R4 ;  /* 0x0000000400047825 */ /* 0x044fe200078e0004 */
[----:B-1----:R-:W2:Y:S04]  /*0080*/  LDG.E R8, desc[UR4][R2.64] ;  /* 0x0000000402087981 */ /* 0x002ea8000c1e1900 */
[----:B------:R-:W2:Y:S01]  /*0090*/  LDG.E R9, desc[UR4][R4.64] ;  /* 0x0000000404097981 */ /* 0x000ea2000c1e1900 */
[----:B---3--:R-:W-:-:S04]  /*00a0*/  IMAD.WIDE.U32 R6, R0, 0x4, R6 ;  /* 0x0000000400067825 */ /* 0x008fc800078e0006 */
[----:B--2---:R-:W-:Y:S02]  /*00b0*/  FADD R13, R8, R9 ;  /* 0x00000009080d7221 */ /* 0x004fe40000000000 */
[----:B------:R-:W0:Y:S03]  /*00c0*/  LDC.64 R8, c[0x0][0x398] ;  /* 0x0000e600ff087b82 */ /* 0x000e260000000a00 */
[----:B------:R1:W-:Y:S04]  /*00d0*/  STG.E desc[UR4][R6.64], R13 ;  /* 0x0000000d06007986 */ /* 0x0003e8000c101904 */
[----:B------:R-:W2:Y:S04]  /*00e0*/  LDG.E R10, desc[UR4][R2.64] ;  /* 0x00000004020a7981 */ /* 0x000ea8000c1e1900 */
[----:B------:R-:W2:Y:S01]  /*00f0*/  LDG.E R11, desc[UR4][R4.64] ;  /* 0x00000004040b7981 */ /* 0x000ea2000c1e1900 */
[----:B-1----:R-:W1:Y:S01]  /*0100*/  LDC.64 R6, c[0x0][0x3a8] ;  /* 0x0000ea00ff067b82 */ /* 0x002e620000000a00 */
[----:B0-----:R-:W-:-:S04]  /*0110*/  IMAD.WIDE.U32 R8, R0, 0x4, R8 ;  /* 0x0000000400087825 */ /* 0x001fc800078e0008 */
[----:B--2---:R-:W-:-:S03]  /*0120*/  FADD.RP R15, R10, R11 ;  /* 0x0000000b0a0f7221 */ /* 0x004fc60000008000 */
[----:B------:R-:W0:Y:S02]  /*0130*/  LDC.64 R10, c[0x0][0x3a0] ;  /* 0x0000e800ff0a7b82 */ /* 0x000e240000000a00 */
[----:B------:R-:W-:Y:S04]  /*0140*/  STG.E desc[UR4][R8.64], R15 ;  /* 0x0000000f08007986 */ /* 0x000fe8000c101904 */
[----:B------:R-:W2:Y:S04]  /*0150*/  LDG.E R12, desc[UR4][R2.64] ;  /* 0x00000004020c7981 */ /* 0x000ea8000c1e1900 */
[----:B------:R-:W2:Y:S01]  /*0160*/  LDG.E R17, desc[UR4][R4.64] ;  /* 0x0000000404117981 */ /* 0x000ea2000c1e1900 */
[----:B0-----:R-:W-:-:S04]  /*0170*/  IMAD.WIDE.U32 R10, R0, 0x4, R10 ;  /* 0x00000004000a7825 */ /* 0x001fc800078e000a */
[----:B--2---:R-:W-:-:S05]  /*0180*/  FADD.RM R17, R12, R17 ;  /* 0x000000110c117221 */ /* 0x004fca0000004000 */
[----:B------:R-:W-:Y:S04]  /*0190*/  STG.E desc[UR4][R10.64], R17 ;  /* 0x000000110a007986 */ /* 0x000fe8000c101904 */
[----:B------:R-:W2:Y:S04]  /*01a0*/  LDG.E R12, desc[UR4][R2.64] ;  /* 0x00000004020c7981 */ /* 0x000ea8000c1e1900 */
[----:B------:R-:W2:Y:S01]  /*01b0*/  LDG.E R13, desc[UR4][R4.64] ;  /* 0x00000004040d7981 */ /* 0x000ea2000c1e1900 */
[----:B-1----:R-:W-:-:S04]  /*01c0*/  IMAD.WIDE.U32 R6, R0, 0x4, R6 ;  /* 0x0000000400067825 */ /* 0x002fc800078e0006 */
[----:B--2---:R-:W-:-:S05]  /*01d0*/  FADD.RZ R13, R12, R13 ;  /* 0x0000000d0c0d7221 */ /* 0x004fca000000c000 */
[----:B------:R-:W-:Y:S01]  /*01e0*/  STG.E desc[UR4][R6.64], R13 ;  /* 0x0000000d06007986 */ /* 0x000fe2000c101904 */
[----:B------:R-:W-:Y:S05]  /*01f0*/  EXIT ;  /* 0x000000000000794d */ /* 0x000fea0003800000 */
.L_x_0:
[----:B------:R-:W-:-:S00]  /*0200*/  BRA `(.L_x_0) ;  /* 0xfffffffc00fc7947 */ /* 0x000fc0000383ffff */
[----:B------:R-:W-:-:S00]  /*0210*/  NOP ;  /* 0x0000000000007918 */ /* 0x000fc00000000000 */
        /* <DEDUP_REMOVED lines=14> */
.L_x_1:


//--------------------- .nv.shared.reserved.0     --------------------------
	.section	.nv.shared.reserved.0,"aw",@nobits
	.weak		__nv_reservedSMEM_offset_0_alias
	.size		__nv_reservedSMEM_offset_0_alias, 0, 64
	.other		__nv_reservedSMEM_offset_0_alias,@"STO_CUDA_RESERVED_SHARED STV_DEFAULT"
__nv_reservedSMEM_offset_0_alias:
	.zero		0
	.zero		64


//--------------------- .nv.constant0._Z3addPKfS0_PfS1_S1_S1_ --------------------------
	.section	.nv.constant0._Z3addPKfS0_PfS1_S1_S1_,"a",@progbits
	.sectionflags	@""
	.align	4
.nv.constant0._Z3addPKfS0_PfS1_S1_S1_:
	.zero		944


//--------------------- SYMBOLS --------------------------

	.type		.nv.reservedSmem.offset0,@object
	.size		.nv.reservedSmem.offset0,0x4
